//
// Generated by NVIDIA NVVM Compiler
//
// Compiler Build ID: CL-36424714
// Cuda compilation tools, release 13.0, V13.0.88
// Based on NVVM 20.0.0
//

.version 9.0
.target sm_100
.address_size 64

	// .globl	_Z7reduce0PiS_
.extern .shared .align 16 .b8 sdata[];

.visible .entry _Z7reduce0PiS_(
	.param .u64 .ptr .align 1 _Z7reduce0PiS__param_0,
	.param .u64 .ptr .align 1 _Z7reduce0PiS__param_1
)
{
	.reg .pred 	%p<5>;
	.reg .b32 	%r<22>;
	.reg .b64 	%rd<7>;

	ld.param.u64 	%rd2, [_Z7reduce0PiS__param_0];
	ld.param.u64 	%rd1, [_Z7reduce0PiS__param_1];
	cvta.to.global.u64 	%rd3, %rd2;
	mov.u32 	%r1, %tid.x;
	mov.u32 	%r6, %ctaid.x;
	mov.u32 	%r2, %ntid.x;
	mad.lo.s32 	%r7, %r6, %r2, %r1;
	mul.wide.u32 	%rd4, %r7, 4;
	add.s64 	%rd5, %rd3, %rd4;
	ld.global.u32 	%r8, [%rd5];
	shl.b32 	%r9, %r1, 2;
	mov.u32 	%r10, sdata;
	add.s32 	%r3, %r10, %r9;
	st.shared.u32 	[%r3], %r8;
	bar.sync 	0;
	setp.lt.u32 	%p1, %r2, 2;
	@%p1 bra 	$L__BB0_5;
	mov.b32 	%r21, 1;
$L__BB0_2:
	shl.b32 	%r5, %r21, 1;
	add.s32 	%r12, %r5, -1;
	and.b32  	%r13, %r12, %r1;
	setp.ne.s32 	%p2, %r13, 0;
	@%p2 bra 	$L__BB0_4;
	shl.b32 	%r14, %r21, 2;
	add.s32 	%r15, %r3, %r14;
	ld.shared.u32 	%r16, [%r15];
	ld.shared.u32 	%r17, [%r3];
	add.s32 	%r18, %r17, %r16;
	st.shared.u32 	[%r3], %r18;
$L__BB0_4:
	bar.sync 	0;
	setp.lt.u32 	%p3, %r5, %r2;
	mov.u32 	%r21, %r5;
	@%p3 bra 	$L__BB0_2;
$L__BB0_5:
	setp.ne.s32 	%p4, %r1, 0;
	@%p4 bra 	$L__BB0_7;
	ld.shared.u32 	%r19, [sdata];
	cvta.to.global.u64 	%rd6, %rd1;
	atom.global.add.u32 	%r20, [%rd6], %r19;
$L__BB0_7:
	ret;

}
	// .globl	_Z10set_vectoriiPi
.visible .entry _Z10set_vectoriiPi(
	.param .u32 _Z10set_vectoriiPi_param_0,
	.param .u32 _Z10set_vectoriiPi_param_1,
	.param .u64 .ptr .align 1 _Z10set_vectoriiPi_param_2
)
{
	.reg .pred 	%p<2>;
	.reg .b32 	%r<7>;
	.reg .b64 	%rd<5>;

	ld.param.u32 	%r2, [_Z10set_vectoriiPi_param_0];
	ld.param.u64 	%rd1, [_Z10set_vectoriiPi_param_2];
	mov.u32 	%r3, %tid.x;
	mov.u32 	%r4, %ctaid.x;
	mov.u32 	%r5, %ntid.x;
	mad.lo.s32 	%r1, %r4, %r5, %r3;
	setp.ge.s32 	%p1, %r1, %r2;
	@%p1 bra 	$L__BB1_2;
	cvta.to.global.u64 	%rd2, %rd1;
	mul.wide.s32 	%rd3, %r1, 4;
	add.s64 	%rd4, %rd2, %rd3;
	mov.b32 	%r6, 1;
	st.global.u32 	[%rd4], %r6;
$L__BB1_2:
	ret;

}


// ===== COMPILED SASS (sm_100) =====

	.target	sm_100

	.elftype	@"ET_EXEC"


//--------------------- .note.nv.tkinfo           --------------------------
	.section	.note.nv.tkinfo,"",@"SHT_NOTE"
	.sectionflags	@"SHF_NOTE_NV_TKINFO"
	.tkinfo
        /*0018*/ 	.word	0x00000002
        /*0030*/ 	.string	""
        /*0030*/ 	.string	"ptxas"
        /*0030*/ 	.string	"Cuda compilation tools, release 13.0, V13.0.88"
        /*0030*/ 	.string	"Build cuda_13.0.r13.0/compiler.36424714_0"
        /*0030*/ 	.string	"-arch sm_100 -m 64 "



//--------------------- .note.nv.cuinfo           --------------------------
	.section	.note.nv.cuinfo,"",@"SHT_NOTE"
	.sectionflags	@"SHF_NOTE_NV_CUINFO"
        /*0018*/ 	.short	0x0002
        /*001a*/ 	.short	0x0064
        /*001c*/ 	.short	0x0082
	.zero		2


//--------------------- .nv.info                  --------------------------
	.section	.nv.info,"",@"SHT_CUDA_INFO"
	.align	4


	//----- nvinfo : EIATTR_REGCOUNT
	.align		4
        /*0000*/ 	.byte	0x04, 0x2f
        /*0002*/ 	.short	(.L_1 - .L_0)
	.align		4
.L_0:
        /*0004*/ 	.word	index@(_Z7reduce0PiS_)
        /*0008*/ 	.word	0x0000000c


	//----- nvinfo : EIATTR_FRAME_SIZE
	.align		4
.L_1:
        /*000c*/ 	.byte	0x04, 0x11
        /*000e*/ 	.short	(.L_3 - .L_2)
	.align		4
.L_2:
        /*0010*/ 	.word	index@(_Z7reduce0PiS_)
        /*0014*/ 	.word	0x00000000


	//----- nvinfo : EIATTR_REGCOUNT
	.align		4
.L_3:
        /*0018*/ 	.byte	0x04, 0x2f
        /*001a*/ 	.short	(.L_5 - .L_4)
	.align		4
.L_4:
        /*001c*/ 	.word	index@(_Z10set_vectoriiPi)
        /*0020*/ 	.word	0x0000000a


	//----- nvinfo : EIATTR_FRAME_SIZE
	.align		4
.L_5:
        /*0024*/ 	.byte	0x04, 0x11
        /*0026*/ 	.short	(.L_7 - .L_6)
	.align		4
.L_6:
        /*0028*/ 	.word	index@(_Z10set_vectoriiPi)
        /*002c*/ 	.word	0x00000000


	//----- nvinfo : EIATTR_MIN_STACK_SIZE
	.align		4
.L_7:
        /*0030*/ 	.byte	0x04, 0x12
        /*0032*/ 	.short	(.L_9 - .L_8)
	.align		4
.L_8:
        /*0034*/ 	.word	index@(_Z10set_vectoriiPi)
        /*0038*/ 	.word	0x00000000


	//----- nvinfo : EIATTR_MIN_STACK_SIZE
	.align		4
.L_9:
        /*003c*/ 	.byte	0x04, 0x12
        /*003e*/ 	.short	(.L_11 - .L_10)
	.align		4
.L_10:
        /*0040*/ 	.word	index@(_Z7reduce0PiS_)
        /*0044*/ 	.word	0x00000000
.L_11:


//--------------------- .nv.compat                --------------------------
	.section	.nv.compat,"",@"SHT_CUDA_COMPAT_INFO"
	.align	4
        /*0000*/ 	.byte	0x02, 0x09, 0x00, 0x00, 0x02, 0x02, 0x01, 0x00, 0x02, 0x05, 0x05, 0x00, 0x03, 0x07, 0x01, 0x01
        /*0010*/ 	.byte	0x02, 0x03, 0x00, 0x00, 0x02, 0x06, 0x01, 0x00, 0x04, 0x0b, 0x08, 0x00, 0x09, 0x00, 0x00, 0x00
        /*0020*/ 	.byte	0x00, 0x00, 0x00, 0x00


//--------------------- .nv.info._Z10set_vectoriiPi --------------------------
	.section	.nv.info._Z10set_vectoriiPi,"",@"SHT_CUDA_INFO"
	.sectionflags	@""
	.align	4


	//----- nvinfo : EIATTR_CUDA_API_VERSION
	.align		4
        /*0000*/ 	.byte	0x04, 0x37
        /*0002*/ 	.short	(.L_13 - .L_12)
.L_12:
        /*0004*/ 	.word	0x00000082


	//----- nvinfo : EIATTR_KPARAM_INFO
	.align		4
.L_13:
        /*0008*/ 	.byte	0x04, 0x17
        /*000a*/ 	.short	(.L_15 - .L_14)
.L_14:
        /*000c*/ 	.word	0x00000000
        /*0010*/ 	.short	0x0002
        /*0012*/ 	.short	0x0008
        /*0014*/ 	.byte	0x00, 0xf5, 0x21, 0x00


	//----- nvinfo : EIATTR_KPARAM_INFO
	.align		4
.L_15:
        /*0018*/ 	.byte	0x04, 0x17
        /*001a*/ 	.short	(.L_17 - .L_16)
.L_16:
        /*001c*/ 	.word	0x00000000
        /*0020*/ 	.short	0x0001
        /*0022*/ 	.short	0x0004
        /*0024*/ 	.byte	0x00, 0xf0, 0x11, 0x00


	//----- nvinfo : EIATTR_KPARAM_INFO
	.align		4
.L_17:
        /*0028*/ 	.byte	0x04, 0x17
        /*002a*/ 	.short	(.L_19 - .L_18)
.L_18:
        /*002c*/ 	.word	0x00000000
        /*0030*/ 	.short	0x0000
        /*0032*/ 	.short	0x0000
        /*0034*/ 	.byte	0x00, 0xf0, 0x11, 0x00


	//----- nvinfo : EIATTR_SPARSE_MMA_MASK
	.align		4
.L_19:
        /*0038*/ 	.byte	0x03, 0x50
        /*003a*/ 	.short	0x0000


	//----- nvinfo : EIATTR_MAXREG_COUNT
	.align		4
        /*003c*/ 	.byte	0x03, 0x1b
        /*003e*/ 	.short	0x00ff


	//----- nvinfo : EIATTR_MERCURY_ISA_VERSION
	.align		4
        /*0040*/ 	.byte	0x03, 0x5f
        /*0042*/ 	.short	0x0101


	//----- nvinfo : EIATTR_VRC_CTA_INIT_COUNT
	.align		4
        /*0044*/ 	.byte	0x02, 0x4a
	.zero		1
	.zero		1


	//----- nvinfo : EIATTR_EXIT_INSTR_OFFSETS
	.align		4
        /*0048*/ 	.byte	0x04, 0x1c
        /*004a*/ 	.short	(.L_21 - .L_20)


	//   ....[0]....
.L_20:
        /*004c*/ 	.word	0x00000070


	//   ....[1]....
        /*0050*/ 	.word	0x000000d0


	//----- nvinfo : EIATTR_CBANK_PARAM_SIZE
	.align		4
.L_21:
        /*0054*/ 	.byte	0x03, 0x19
        /*0056*/ 	.short	0x0010


	//----- nvinfo : EIATTR_PARAM_CBANK
	.align		4
        /*0058*/ 	.byte	0x04, 0x0a
        /*005a*/ 	.short	(.L_23 - .L_22)
	.align		4
.L_22:
        /*005c*/ 	.word	index@(.nv.constant0._Z10set_vectoriiPi)
        /*0060*/ 	.short	0x0380
        /*0062*/ 	.short	0x0010


	//----- nvinfo : EIATTR_SW_WAR
	.align		4
.L_23:
        /*0064*/ 	.byte	0x04, 0x36
        /*0066*/ 	.short	(.L_25 - .L_24)
.L_24:
        /*0068*/ 	.word	0x00000008
.L_25:


//--------------------- .nv.info._Z7reduce0PiS_   --------------------------
	.section	.nv.info._Z7reduce0PiS_,"",@"SHT_CUDA_INFO"
	.sectionflags	@""
	.align	4


	//----- nvinfo : EIATTR_CUDA_API_VERSION
	.align		4
        /*0000*/ 	.byte	0x04, 0x37
        /*0002*/ 	.short	(.L_27 - .L_26)
.L_26:
        /*0004*/ 	.word	0x00000082


	//----- nvinfo : EIATTR_KPARAM_INFO
	.align		4
.L_27:
        /*0008*/ 	.byte	0x04, 0x17
        /*000a*/ 	.short	(.L_29 - .L_28)
.L_28:
        /*000c*/ 	.word	0x00000000
        /*0010*/ 	.short	0x0001
        /*0012*/ 	.short	0x0008
        /*0014*/ 	.byte	0x00, 0xf5, 0x21, 0x00


	//----- nvinfo : EIATTR_KPARAM_INFO
	.align		4
.L_29:
        /*0018*/ 	.byte	0x04, 0x17
        /*001a*/ 	.short	(.L_31 - .L_30)
.L_30:
        /*001c*/ 	.word	0x00000000
        /*0020*/ 	.short	0x0000
        /*0022*/ 	.short	0x0000
        /*0024*/ 	.byte	0x00, 0xf5, 0x21, 0x00


	//----- nvinfo : EIATTR_SPARSE_MMA_MASK
	.align		4
.L_31:
        /*0028*/ 	.byte	0x03, 0x50
        /*002a*/ 	.short	0x0000


	//----- nvinfo : EIATTR_MAXREG_COUNT
	.align		4
        /*002c*/ 	.byte	0x03, 0x1b
        /*002e*/ 	.short	0x00ff


	//----- nvinfo : EIATTR_NUM_BARRIERS
	.align		4
        /*0030*/ 	.byte	0x02, 0x4c
        /*0032*/ 	.byte	0x01
	.zero		1


	//----- nvinfo : EIATTR_MERCURY_ISA_VERSION
	.align		4
        /*0034*/ 	.byte	0x03, 0x5f
        /*0036*/ 	.short	0x0101


	//----- nvinfo : EIATTR_VRC_CTA_INIT_COUNT
	.align		4
        /*0038*/ 	.byte	0x02, 0x4a
	.zero		1
	.zero		1


	//----- nvinfo : EIATTR_EXIT_INSTR_OFFSETS
	.align		4
        /*003c*/ 	.byte	0x04, 0x1c
        /*003e*/ 	.short	(.L_33 - .L_32)


	//   ....[0]....
.L_32:
        /*0040*/ 	.word	0x000001f0


	//   ....[1]....
        /*0044*/ 	.word	0x00000260


	//----- nvinfo : EIATTR_CBANK_PARAM_SIZE
	.align		4
.L_33:
        /*0048*/ 	.byte	0x03, 0x19
        /*004a*/ 	.short	0x0010


	//----- nvinfo : EIATTR_PARAM_CBANK
	.align		4
        /*004c*/ 	.byte	0x04, 0x0a
        /*004e*/ 	.short	(.L_35 - .L_34)
	.align		4
.L_34:
        /*0050*/ 	.word	index@(.nv.constant0._Z7reduce0PiS_)
        /*0054*/ 	.short	0x0380
        /*0056*/ 	.short	0x0010


	//----- nvinfo : EIATTR_SW_WAR
	.align		4
.L_35:
        /*0058*/ 	.byte	0x04, 0x36
        /*005a*/ 	.short	(.L_37 - .L_36)
.L_36:
        /*005c*/ 	.word	0x00000008
.L_37:


//--------------------- .nv.callgraph             --------------------------
	.section	.nv.callgraph,"",@"SHT_CUDA_CALLGRAPH"
	.align	4
	.sectionentsize	8
	.align		4
        /*0000*/ 	.word	0x00000000
	.align		4
        /*0004*/ 	.word	0xffffffff
	.align		4
        /*0008*/ 	.word	0x00000000
	.align		4
        /*000c*/ 	.word	0xfffffffe
	.align		4
        /*0010*/ 	.word	0x00000000
	.align		4
        /*0014*/ 	.word	0xfffffffd
	.align		4
        /*0018*/ 	.word	0x00000000
	.align		4
        /*001c*/ 	.word	0xfffffffc


//--------------------- .text._Z10set_vectoriiPi  --------------------------
	.section	.text._Z10set_vectoriiPi,"ax",@progbits
	.align	128
        .global         _Z10set_vectoriiPi
        .type           _Z10set_vectoriiPi,@function
        .size           _Z10set_vectoriiPi,(.L_x_4 - _Z10set_vectoriiPi)
        .other          _Z10set_vectoriiPi,@"STO_CUDA_ENTRY STV_DEFAULT"
_Z10set_vectoriiPi:
.text._Z10set_vectoriiPi:
[----:B------:R-:W-:Y:S01]  /*0000*/  LDC R1, c[0x0][0x37c] ;  /* 0x0000df00ff017b82 */ /* 0x000fe20000000800 */
[----:B------:R-:W0:Y:S07]  /*0010*/  S2R R5, SR_TID.X ;  /* 0x0000000000057919 */ /* 0x000e2e0000002100 */
[----:B------:R-:W0:Y:S01]  /*0020*/  S2UR UR4, SR_CTAID.X ;  /* 0x00000000000479c3 */ /* 0x000e220000002500 */
[----:B------:R-:W1:Y:S07]  /*0030*/  LDCU UR5, c[0x0][0x380] ;  /* 0x00007000ff0577ac */ /* 0x000e6e0008000800 */
[----:B------:R-:W0:Y:S02]  /*0040*/  LDC R0, c[0x0][0x360] ;  /* 0x0000d800ff007b82 */ /* 0x000e240000000800 */
[----:B0-----:R-:W-:-:S05]  /*0050*/  IMAD R5, R0, UR4, R5 ;  /* 0x0000000400057c24 */ /* 0x001fca000f8e0205 */
[----:B-1----:R-:W-:-:S13]  /*0060*/  ISETP.GE.AND P0, PT, R5, UR5, PT ;  /* 0x0000000505007c0c */ /* 0x002fda000bf06270 */
[----:B------:R-:W-:Y:S05]  /*0070*/  @P0 EXIT ;  /* 0x000000000000094d */ /* 0x000fea0003800000 */
[----:B------:R-:W0:Y:S01]  /*0080*/  LDC.64 R2, c[0x0][0x388] ;  /* 0x0000e200ff027b82 */ /* 0x000e220000000a00 */
[----:B------:R-:W1:Y:S01]  /*0090*/  LDCU.64 UR4, c[0x0][0x358] ;  /* 0x00006b00ff0477ac */ /* 0x000e620008000a00 */
[----:B------:R-:W-:Y:S02]  /*00a0*/  HFMA2 R7, -RZ, RZ, 0, 5.9604644775390625e-08 ;  /* 0x00000001ff077431 */ /* 0x000fe400000001ff */
[----:B0-----:R-:W-:-:S05]  /*00b0*/  IMAD.WIDE R2, R5, 0x4, R2 ;  /* 0x0000000405027825 */ /* 0x001fca00078e0202 */
[----:B-1----:R-:W-:Y:S01]  /*00c0*/  STG.E desc[UR4][R2.64], R7 ;  /* 0x0000000702007986 */ /* 0x002fe2000c101904 */
[----:B------:R-:W-:Y:S05]  /*00d0*/  EXIT ;  /* 0x000000000000794d */ /* 0x000fea0003800000 */
.L_x_0:
[----:B------:R-:W-:-:S00]  /*00e0*/  BRA `(.L_x_0) ;  /* 0xfffffffc00fc7947 */ /* 0x000fc0000383ffff */
[----:B------:R-:W-:-:S00]  /*00f0*/  NOP ;  /* 0x0000000000007918 */ /* 0x000fc00000000000 */
        /* <DEDUP_REMOVED lines=8> */
.L_x_4:


//--------------------- .text._Z7reduce0PiS_      --------------------------
	.section	.text._Z7reduce0PiS_,"ax",@progbits
	.align	128
        .global         _Z7reduce0PiS_
        .type           _Z7reduce0PiS_,@function
        .size           _Z7reduce0PiS_,(.L_x_5 - _Z7reduce0PiS_)
        .other          _Z7reduce0PiS_,@"STO_CUDA_ENTRY STV_DEFAULT"
_Z7reduce0PiS_:
.text._Z7reduce0PiS_:
[----:B------:R-:W-:Y:S01]  /*0000*/  LDC R1, c[0x0][0x37c] ;  /* 0x0000df00ff017b82 */ /* 0x000fe20000000800 */
[----:B------:R-:W0:Y:S07]  /*0010*/  S2R R7, SR_TID.X ;  /* 0x0000000000077919 */ /* 0x000e2e0000002100 */
[----:B------:R-:W0:Y:S01]  /*0020*/  S2UR UR4, SR_CTAID.X ;  /* 0x00000000000479c3 */ /* 0x000e220000002500 */
[----:B------:R-:W1:Y:S07]  /*0030*/  LDCU.64 UR6, c[0x0][0x358] ;  /* 0x00006b00ff0677ac */ /* 0x000e6e0008000a00 */
[----:B------:R-:W0:Y:S08]  /*0040*/  LDC R6, c[0x0][0x360] ;  /* 0x0000d800ff067b82 */ /* 0x000e300000000800 */
[----:B------:R-:W2:Y:S01]  /*0050*/  LDC.64 R2, c[0x0][0x380] ;  /* 0x0000e000ff027b82 */ /* 0x000ea20000000a00 */
[----:B0-----:R-:W-:-:S04]  /*0060*/  IMAD R5, R6, UR4, R7 ;  /* 0x0000000406057c24 */ /* 0x001fc8000f8e0207 */
[----:B--2---:R-:W-:-:S06]  /*0070*/  IMAD.WIDE.U32 R2, R5, 0x4, R2 ;  /* 0x0000000405027825 */ /* 0x004fcc00078e0002 */
[----:B-1----:R-:W2:Y:S01]  /*0080*/  LDG.E R2, desc[UR6][R2.64] ;  /* 0x0000000602027981 */ /* 0x002ea2000c1e1900 */
[----:B------:R-:W0:Y:S01]  /*0090*/  S2UR UR5, SR_CgaCtaId ;  /* 0x00000000000579c3 */ /* 0x000e220000008800 */
[----:B------:R-:W-:Y:S01]  /*00a0*/  UMOV UR4, 0x400 ;  /* 0x0000040000047882 */ /* 0x000fe20000000000 */
[----:B------:R-:W-:Y:S02]  /*00b0*/  ISETP.GE.U32.AND P1, PT, R6, 0x2, PT ;  /* 0x000000020600780c */ /* 0x000fe40003f26070 */
[----:B------:R-:W-:Y:S01]  /*00c0*/  ISETP.NE.AND P0, PT, R7, RZ, PT ;  /* 0x000000ff0700720c */ /* 0x000fe20003f05270 */
[----:B0-----:R-:W-:-:S06]  /*00d0*/  ULEA UR4, UR5, UR4, 0x18 ;  /* 0x0000000405047291 */ /* 0x001fcc000f8ec0ff */
[----:B------:R-:W-:-:S05]  /*00e0*/  LEA R5, R7, UR4, 0x2 ;  /* 0x0000000407057c11 */ /* 0x000fca000f8e10ff */
[----:B--2---:R0:W-:Y:S01]  /*00f0*/  STS [R5], R2 ;  /* 0x0000000205007388 */ /* 0x0041e20000000800 */
[----:B------:R-:W-:Y:S06]  /*0100*/  BAR.SYNC.DEFER_BLOCKING 0x0 ;  /* 0x0000000000007b1d */ /* 0x000fec0000010000 */
[----:B------:R-:W-:Y:S05]  /*0110*/  @!P1 BRA `(.L_x_1) ;  /* 0x0000000000349947 */ /* 0x000fea0003800000 */
[----:B------:R-:W-:-:S07]  /*0120*/  IMAD.MOV.U32 R0, RZ, RZ, 0x1 ;  /* 0x00000001ff007424 */ /* 0x000fce00078e00ff */
.L_x_2:
[----:B------:R-:W-:-:S05]  /*0130*/  IMAD.SHL.U32 R9, R0, 0x2, RZ ;  /* 0x0000000200097824 */ /* 0x000fca00078e00ff */
[----:B0-----:R-:W-:-:S04]  /*0140*/  IADD3 R2, PT, PT, R9, -0x1, RZ ;  /* 0xffffffff09027810 */ /* 0x001fc80007ffe0ff */
[----:B------:R-:W-:-:S13]  /*0150*/  LOP3.LUT P1, RZ, R2, R7, RZ, 0xc0, !PT ;  /* 0x0000000702ff7212 */ /* 0x000fda000782c0ff */
[----:B------:R-:W-:Y:S01]  /*0160*/  @!P1 IMAD R2, R0, 0x4, R5 ;  /* 0x0000000400029824 */ /* 0x000fe200078e0205 */
[----:B------:R-:W-:Y:S01]  /*0170*/  @!P1 LDS R3, [R5] ;  /* 0x0000000005039984 */ /* 0x000fe20000000800 */
[----:B------:R-:W-:-:S04]  /*0180*/  IMAD.MOV.U32 R0, RZ, RZ, R9 ;  /* 0x000000ffff007224 */ /* 0x000fc800078e0009 */
[----:B------:R-:W0:Y:S02]  /*0190*/  @!P1 LDS R2, [R2] ;  /* 0x0000000002029984 */ /* 0x000e240000000800 */
[----:B0-----:R-:W-:-:S05]  /*01a0*/  @!P1 IADD3 R4, PT, PT, R2, R3, RZ ;  /* 0x0000000302049210 */ /* 0x001fca0007ffe0ff */
[----:B------:R1:W-:Y:S01]  /*01b0*/  @!P1 STS [R5], R4 ;  /* 0x0000000405009388 */ /* 0x0003e20000000800 */
[----:B------:R-:W-:Y:S01]  /*01c0*/  BAR.SYNC.DEFER_BLOCKING 0x0 ;  /* 0x0000000000007b1d */ /* 0x000fe20000010000 */
[----:B------:R-:W-:-:S13]  /*01d0*/  ISETP.GE.U32.AND P1, PT, R9, R6, PT ;  /* 0x000000060900720c */ /* 0x000fda0003f26070 */
[----:B-1----:R-:W-:Y:S05]  /*01e0*/  @!P1 BRA `(.L_x_2) ;  /* 0xfffffffc00d09947 */ /* 0x002fea000383ffff */
.L_x_1:
[----:B------:R-:W-:Y:S05]  /*01f0*/  @P0 EXIT ;  /* 0x000000000000094d */ /* 0x000fea0003800000 */
[----:B------:R-:W1:Y:S01]  /*0200*/  S2UR UR5, SR_CgaCtaId ;  /* 0x00000000000579c3 */ /* 0x000e620000008800 */
[----:B------:R-:W-:-:S07]  /*0210*/  UMOV UR4, 0x400 ;  /* 0x0000040000047882 */ /* 0x000fce0000000000 */
[----:B0-----:R-:W0:Y:S01]  /*0220*/  LDC.64 R2, c[0x0][0x388] ;  /* 0x0000e200ff027b82 */ /* 0x001e220000000a00 */
[----:B-1----:R-:W-:-:S09]  /*0230*/  ULEA UR4, UR5, UR4, 0x18 ;  /* 0x0000000405047291 */ /* 0x002fd2000f8ec0ff */
[----:B------:R-:W0:Y:S04]  /*0240*/  LDS R5, [UR4] ;  /* 0x00000004ff057984 */ /* 0x000e280008000800 */
[----:B0-----:R-:W-:Y:S01]  /*0250*/  REDG.E.ADD.STRONG.GPU desc[UR6][R2.64], R5 ;  /* 0x000000050200798e */ /* 0x001fe2000c12e106 */
[----:B------:R-:W-:Y:S05]  /*0260*/  EXIT ;  /* 0x000000000000794d */ /* 0x000fea0003800000 */
.L_x_3:
        /* <DEDUP_REMOVED lines=9> */
.L_x_5:


//--------------------- .nv.shared._Z10set_vectoriiPi --------------------------
	.section	.nv.shared._Z10set_vectoriiPi,"aw",@nobits
	.sectionflags	@""
	.align	16
	.zero		1024


//--------------------- .nv.shared.reserved.0     --------------------------
	.section	.nv.shared.reserved.0,"aw",@nobits
	.weak		__nv_reservedSMEM_offset_0_alias
	.size		__nv_reservedSMEM_offset_0_alias, 0, 64
	.other		__nv_reservedSMEM_offset_0_alias,@"STO_CUDA_RESERVED_SHARED STV_DEFAULT"
__nv_reservedSMEM_offset_0_alias:
	.zero		0
	.zero		64


//--------------------- .nv.shared._Z7reduce0PiS_ --------------------------
	.section	.nv.shared._Z7reduce0PiS_,"aw",@nobits
	.sectionflags	@""
	.align	16
	.zero		1024


//--------------------- .nv.constant0._Z10set_vectoriiPi --------------------------
	.section	.nv.constant0._Z10set_vectoriiPi,"a",@progbits
	.sectionflags	@""
	.align	4
.nv.constant0._Z10set_vectoriiPi:
	.zero		912


//--------------------- .nv.constant0._Z7reduce0PiS_ --------------------------
	.section	.nv.constant0._Z7reduce0PiS_,"a",@progbits
	.sectionflags	@""
	.align	4
.nv.constant0._Z7reduce0PiS_:
	.zero		912


//--------------------- SYMBOLS --------------------------

	.type		.nv.reservedSmem.offset0,@object
	.size		.nv.reservedSmem.offset0,0x4
	.type		.nv.reservedSmem.cap,@object
	.size		.nv.reservedSmem.cap,0x4
